//
// Generated by NVIDIA NVVM Compiler
//
// Compiler Build ID: CL-36424714
// Cuda compilation tools, release 13.0, V13.0.88
// Based on NVVM 20.0.0
//

.version 9.0
.target sm_100
.address_size 64

	// .globl	_Z12suma_arregloPfm
// _ZZ12suma_arregloPfmE8suma_par has been demoted

.visible .entry _Z12suma_arregloPfm(
	.param .u64 .ptr .align 1 _Z12suma_arregloPfm_param_0,
	.param .u64 _Z12suma_arregloPfm_param_1
)
{
	.reg .pred 	%p<9>;
	.reg .b32 	%r<17>;
	.reg .b32 	%f<15>;
	.reg .b64 	%rd<5>;
	// demoted variable
	.shared .align 4 .f32 _ZZ12suma_arregloPfmE8suma_par;
	ld.param.u64 	%rd2, [_Z12suma_arregloPfm_param_0];
	cvta.to.global.u64 	%rd1, %rd2;
	mov.u32 	%r1, %tid.x;
	setp.ne.s32 	%p1, %r1, 0;
	@%p1 bra 	$L__BB0_2;
	mov.b32 	%r2, 0;
	st.shared.u32 	[_ZZ12suma_arregloPfmE8suma_par], %r2;
$L__BB0_2:
	mov.u32 	%r3, %ntid.x;
	mov.u32 	%r4, %ctaid.x;
	mad.lo.s32 	%r5, %r4, %r3, %r1;
	bar.sync 	0;
	mul.wide.u32 	%rd3, %r5, 4;
	add.s64 	%rd4, %rd1, %rd3;
	ld.global.f32 	%f2, [%rd4];
	mov.b32 	%r6, %f2;
	shfl.sync.down.b32	%r7|%p2, %r6, 16, 31, -1;
	mov.b32 	%f3, %r7;
	add.f32 	%f4, %f2, %f3;
	mov.b32 	%r8, %f4;
	shfl.sync.down.b32	%r9|%p3, %r8, 8, 31, -1;
	mov.b32 	%f5, %r9;
	add.f32 	%f6, %f4, %f5;
	mov.b32 	%r10, %f6;
	shfl.sync.down.b32	%r11|%p4, %r10, 4, 31, -1;
	mov.b32 	%f7, %r11;
	add.f32 	%f8, %f6, %f7;
	mov.b32 	%r12, %f8;
	shfl.sync.down.b32	%r13|%p5, %r12, 2, 31, -1;
	mov.b32 	%f9, %r13;
	add.f32 	%f10, %f8, %f9;
	mov.b32 	%r14, %f10;
	shfl.sync.down.b32	%r15|%p6, %r14, 1, 31, -1;
	mov.b32 	%f11, %r15;
	add.f32 	%f1, %f10, %f11;
	and.b32  	%r16, %r1, 31;
	setp.ne.s32 	%p7, %r16, 0;
	@%p7 bra 	$L__BB0_4;
	atom.shared.add.f32 	%f12, [_ZZ12suma_arregloPfmE8suma_par], %f1;
$L__BB0_4:
	setp.ne.s32 	%p8, %r1, 0;
	bar.sync 	0;
	@%p8 bra 	$L__BB0_6;
	ld.shared.f32 	%f13, [_ZZ12suma_arregloPfmE8suma_par];
	atom.global.add.f32 	%f14, [%rd1], %f13;
$L__BB0_6:
	ret;

}


// ===== COMPILED SASS (sm_100) =====

	.target	sm_100

	.elftype	@"ET_EXEC"


//--------------------- .note.nv.tkinfo           --------------------------
	.section	.note.nv.tkinfo,"",@"SHT_NOTE"
	.sectionflags	@"SHF_NOTE_NV_TKINFO"
	.tkinfo
        /*0018*/ 	.word	0x00000002
        /*0030*/ 	.string	""
        /*0030*/ 	.string	"ptxas"
        /*0030*/ 	.string	"Cuda compilation tools, release 13.0, V13.0.88"
        /*0030*/ 	.string	"Build cuda_13.0.r13.0/compiler.36424714_0"
        /*0030*/ 	.string	"-arch sm_100 -m 64 "



//--------------------- .note.nv.cuinfo           --------------------------
	.section	.note.nv.cuinfo,"",@"SHT_NOTE"
	.sectionflags	@"SHF_NOTE_NV_CUINFO"
        /*0018*/ 	.short	0x0002
        /*001a*/ 	.short	0x0064
        /*001c*/ 	.short	0x0082
	.zero		2


//--------------------- .nv.info                  --------------------------
	.section	.nv.info,"",@"SHT_CUDA_INFO"
	.align	4


	//----- nvinfo : EIATTR_REGCOUNT
	.align		4
        /*0000*/ 	.byte	0x04, 0x2f
        /*0002*/ 	.short	(.L_1 - .L_0)
	.align		4
.L_0:
        /*0004*/ 	.word	index@(_Z12suma_arregloPfm)
        /*0008*/ 	.word	0x0000000c


	//----- nvinfo : EIATTR_FRAME_SIZE
	.align		4
.L_1:
        /*000c*/ 	.byte	0x04, 0x11
        /*000e*/ 	.short	(.L_3 - .L_2)
	.align		4
.L_2:
        /*0010*/ 	.word	index@(_Z12suma_arregloPfm)
        /*0014*/ 	.word	0x00000000


	//----- nvinfo : EIATTR_MIN_STACK_SIZE
	.align		4
.L_3:
        /*0018*/ 	.byte	0x04, 0x12
        /*001a*/ 	.short	(.L_5 - .L_4)
	.align		4
.L_4:
        /*001c*/ 	.word	index@(_Z12suma_arregloPfm)
        /*0020*/ 	.word	0x00000000
.L_5:


//--------------------- .nv.compat                --------------------------
	.section	.nv.compat,"",@"SHT_CUDA_COMPAT_INFO"
	.align	4
        /*0000*/ 	.byte	0x02, 0x09, 0x00, 0x00, 0x02, 0x02, 0x01, 0x00, 0x02, 0x05, 0x05, 0x00, 0x03, 0x07, 0x01, 0x01
        /*0010*/ 	.byte	0x02, 0x03, 0x00, 0x00, 0x02, 0x06, 0x01, 0x00, 0x04, 0x0b, 0x08, 0x00, 0x09, 0x00, 0x00, 0x00
        /*0020*/ 	.byte	0x00, 0x00, 0x00, 0x00


//--------------------- .nv.info._Z12suma_arregloPfm --------------------------
	.section	.nv.info._Z12suma_arregloPfm,"",@"SHT_CUDA_INFO"
	.sectionflags	@""
	.align	4


	//----- nvinfo : EIATTR_CUDA_API_VERSION
	.align		4
        /*0000*/ 	.byte	0x04, 0x37
        /*0002*/ 	.short	(.L_7 - .L_6)
.L_6:
        /*0004*/ 	.word	0x00000082


	//----- nvinfo : EIATTR_KPARAM_INFO
	.align		4
.L_7:
        /*0008*/ 	.byte	0x04, 0x17
        /*000a*/ 	.short	(.L_9 - .L_8)
.L_8:
        /*000c*/ 	.word	0x00000000
        /*0010*/ 	.short	0x0001
        /*0012*/ 	.short	0x0008
        /*0014*/ 	.byte	0x00, 0xf0, 0x21, 0x00


	//----- nvinfo : EIATTR_KPARAM_INFO
	.align		4
.L_9:
        /*0018*/ 	.byte	0x04, 0x17
        /*001a*/ 	.short	(.L_11 - .L_10)
.L_10:
        /*001c*/ 	.word	0x00000000
        /*0020*/ 	.short	0x0000
        /*0022*/ 	.short	0x0000
        /*0024*/ 	.byte	0x00, 0xf5, 0x21, 0x00


	//----- nvinfo : EIATTR_SPARSE_MMA_MASK
	.align		4
.L_11:
        /*0028*/ 	.byte	0x03, 0x50
        /*002a*/ 	.short	0x0000


	//----- nvinfo : EIATTR_MAXREG_COUNT
	.align		4
        /*002c*/ 	.byte	0x03, 0x1b
        /*002e*/ 	.short	0x00ff


	//----- nvinfo : EIATTR_NUM_BARRIERS
	.align		4
        /*0030*/ 	.byte	0x02, 0x4c
        /*0032*/ 	.byte	0x01
	.zero		1


	//----- nvinfo : EIATTR_MERCURY_ISA_VERSION
	.align		4
        /*0034*/ 	.byte	0x03, 0x5f
        /*0036*/ 	.short	0x0101


	//----- nvinfo : EIATTR_COOP_GROUP_MASK_REGIDS
	.align		4
        /*0038*/ 	.byte	0x04, 0x29
        /*003a*/ 	.short	(.L_13 - .L_12)


	//   ....[0]....
.L_12:
        /*003c*/ 	.word	0xffffffff


	//   ....[1]....
        /*0040*/ 	.word	0xffffffff


	//   ....[2]....
        /*0044*/ 	.word	0xffffffff


	//   ....[3]....
        /*0048*/ 	.word	0xffffffff


	//   ....[4]....
        /*004c*/ 	.word	0xffffffff


	//----- nvinfo : EIATTR_COOP_GROUP_INSTR_OFFSETS
	.align		4
.L_13:
        /*0050*/ 	.byte	0x04, 0x28
        /*0052*/ 	.short	(.L_15 - .L_14)


	//   ....[0]....
.L_14:
        /*0054*/ 	.word	0x00000110


	//   ....[1]....
        /*0058*/ 	.word	0x00000130


	//   ....[2]....
        /*005c*/ 	.word	0x00000150


	//   ....[3]....
        /*0060*/ 	.word	0x00000170


	//   ....[4]....
        /*0064*/ 	.word	0x00000190


	//----- nvinfo : EIATTR_VRC_CTA_INIT_COUNT
	.align		4
.L_15:
        /*0068*/ 	.byte	0x02, 0x4a
	.zero		1
	.zero		1


	//----- nvinfo : EIATTR_EXIT_INSTR_OFFSETS
	.align		4
        /*006c*/ 	.byte	0x04, 0x1c
        /*006e*/ 	.short	(.L_17 - .L_16)


	//   ....[0]....
.L_16:
        /*0070*/ 	.word	0x00000250


	//   ....[1]....
        /*0074*/ 	.word	0x000002c0


	//----- nvinfo : EIATTR_CRS_STACK_SIZE
	.align		4
.L_17:
        /*0078*/ 	.byte	0x04, 0x1e
        /*007a*/ 	.short	(.L_19 - .L_18)
.L_18:
        /*007c*/ 	.word	0x00000000


	//----- nvinfo : EIATTR_CBANK_PARAM_SIZE
	.align		4
.L_19:
        /*0080*/ 	.byte	0x03, 0x19
        /*0082*/ 	.short	0x0010


	//----- nvinfo : EIATTR_PARAM_CBANK
	.align		4
        /*0084*/ 	.byte	0x04, 0x0a
        /*0086*/ 	.short	(.L_21 - .L_20)
	.align		4
.L_20:
        /*0088*/ 	.word	index@(.nv.constant0._Z12suma_arregloPfm)
        /*008c*/ 	.short	0x0380
        /*008e*/ 	.short	0x0010


	//----- nvinfo : EIATTR_SW_WAR
	.align		4
.L_21:
        /*0090*/ 	.byte	0x04, 0x36
        /*0092*/ 	.short	(.L_23 - .L_22)
.L_22:
        /*0094*/ 	.word	0x00000008
.L_23:


//--------------------- .nv.callgraph             --------------------------
	.section	.nv.callgraph,"",@"SHT_CUDA_CALLGRAPH"
	.align	4
	.sectionentsize	8
	.align		4
        /*0000*/ 	.word	0x00000000
	.align		4
        /*0004*/ 	.word	0xffffffff
	.align		4
        /*0008*/ 	.word	0x00000000
	.align		4
        /*000c*/ 	.word	0xfffffffe
	.align		4
        /*0010*/ 	.word	0x00000000
	.align		4
        /*0014*/ 	.word	0xfffffffd
	.align		4
        /*0018*/ 	.word	0x00000000
	.align		4
        /*001c*/ 	.word	0xfffffffc


//--------------------- .text._Z12suma_arregloPfm --------------------------
	.section	.text._Z12suma_arregloPfm,"ax",@progbits
	.align	128
        .global         _Z12suma_arregloPfm
        .type           _Z12suma_arregloPfm,@function
        .size           _Z12suma_arregloPfm,(.L_x_4 - _Z12suma_arregloPfm)
        .other          _Z12suma_arregloPfm,@"STO_CUDA_ENTRY STV_DEFAULT"
_Z12suma_arregloPfm:
.text._Z12suma_arregloPfm:
[----:B------:R-:W-:Y:S01]  /*0000*/  LDC R1, c[0x0][0x37c] ;  /* 0x0000df00ff017b82 */ /* 0x000fe20000000800 */
[----:B------:R-:W0:Y:S07]  /*0010*/  S2R R8, SR_TID.X ;  /* 0x0000000000087919 */ /* 0x000e2e0000002100 */
[----:B------:R-:W1:Y:S01]  /*0020*/  LDC.64 R2, c[0x0][0x380] ;  /* 0x0000e000ff027b82 */ /* 0x000e620000000a00 */
[----:B------:R-:W2:Y:S01]  /*0030*/  LDCU UR4, c[0x0][0x360] ;  /* 0x00006c00ff0477ac */ /* 0x000ea20008000800 */
[----:B------:R-:W2:Y:S01]  /*0040*/  S2R R5, SR_CTAID.X ;  /* 0x0000000000057919 */ /* 0x000ea20000002500 */
[----:B------:R-:W3:Y:S01]  /*0050*/  LDCU.64 UR6, c[0x0][0x358] ;  /* 0x00006b00ff0677ac */ /* 0x000ee20008000a00 */
[----:B0-----:R-:W-:Y:S01]  /*0060*/  ISETP.NE.AND P0, PT, R8, RZ, PT ;  /* 0x000000ff0800720c */ /* 0x001fe20003f05270 */
[----:B--2---:R-:W-:-:S04]  /*0070*/  IMAD R5, R5, UR4, R8 ;  /* 0x0000000405057c24 */ /* 0x004fc8000f8e0208 */
[----:B-1----:R-:W-:-:S08]  /*0080*/  IMAD.WIDE.U32 R2, R5, 0x4, R2 ;  /* 0x0000000405027825 */ /* 0x002fd000078e0002 */
[----:B------:R-:W0:Y:S01]  /*0090*/  @!P0 S2R R7, SR_CgaCtaId ;  /* 0x0000000000078919 */ /* 0x000e220000008800 */
[----:B------:R-:W-:-:S04]  /*00a0*/  @!P0 MOV R0, 0x400 ;  /* 0x0000040000008802 */ /* 0x000fc80000000f00 */
[----:B0-----:R-:W-:-:S05]  /*00b0*/  @!P0 LEA R0, R7, R0, 0x18 ;  /* 0x0000000007008211 */ /* 0x001fca00078ec0ff */
[----:B------:R-:W-:Y:S01]  /*00c0*/  @!P0 STS [R0], RZ ;  /* 0x000000ff00008388 */ /* 0x000fe20000000800 */
[----:B------:R-:W-:Y:S06]  /*00d0*/  BAR.SYNC.DEFER_BLOCKING 0x0 ;  /* 0x0000000000007b1d */ /* 0x000fec0000010000 */
[----:B---3--:R-:W2:Y:S01]  /*00e0*/  LDG.E R2, desc[UR6][R2.64] ;  /* 0x0000000602027981 */ /* 0x008ea2000c1e1900 */
[----:B------:R-:W-:Y:S01]  /*00f0*/  LOP3.LUT P1, RZ, R8, 0x1f, RZ, 0xc0, !PT ;  /* 0x0000001f08ff7812 */ /* 0x000fe2000782c0ff */
[----:B------:R-:W-:Y:S02]  /*0100*/  BSSY.RECONVERGENT B0, `(.L_x_0) ;  /* 0x0000013000007945 */ /* 0x000fe40003800200 */
[----:B--2---:R-:W0:Y:S02]  /*0110*/  SHFL.DOWN PT, R5, R2, 0x10, 0x1f ;  /* 0x0a001f0002057f89 */ /* 0x004e2400000e0000 */
[----:B0-----:R-:W-:-:S05]  /*0120*/  FADD R5, R2, R5 ;  /* 0x0000000502057221 */ /* 0x001fca0000000000 */
[----:B------:R-:W0:Y:S02]  /*0130*/  SHFL.DOWN PT, R4, R5, 0x8, 0x1f ;  /* 0x09001f0005047f89 */ /* 0x000e2400000e0000 */
[----:B0-----:R-:W-:-:S05]  /*0140*/  FADD R4, R5, R4 ;  /* 0x0000000405047221 */ /* 0x001fca0000000000 */
[----:B------:R-:W0:Y:S02]  /*0150*/  SHFL.DOWN PT, R7, R4, 0x4, 0x1f ;  /* 0x08801f0004077f89 */ /* 0x000e2400000e0000 */
[----:B0-----:R-:W-:-:S05]  /*0160*/  FADD R7, R4, R7 ;  /* 0x0000000704077221 */ /* 0x001fca0000000000 */
[----:B------:R-:W0:Y:S02]  /*0170*/  SHFL.DOWN PT, R6, R7, 0x2, 0x1f ;  /* 0x08401f0007067f89 */ /* 0x000e2400000e0000 */
[----:B0-----:R-:W-:-:S05]  /*0180*/  FADD R6, R7, R6 ;  /* 0x0000000607067221 */ /* 0x001fca0000000000 */
[----:B------:R-:W0:Y:S02]  /*0190*/  SHFL.DOWN PT, R9, R6, 0x1, 0x1f ;  /* 0x08201f0006097f89 */ /* 0x000e2400000e0000 */
[----:B0-----:R-:W-:Y:S01]  /*01a0*/  FADD R9, R6, R9 ;  /* 0x0000000906097221 */ /* 0x001fe20000000000 */
[----:B------:R-:W-:Y:S06]  /*01b0*/  @P1 BRA `(.L_x_1) ;  /* 0x00000000001c1947 */ /* 0x000fec0003800000 */
[----:B------:R-:W0:Y:S01]  /*01c0*/  S2R R3, SR_CgaCtaId ;  /* 0x0000000000037919 */ /* 0x000e220000008800 */
[----:B------:R-:W-:-:S04]  /*01d0*/  MOV R0, 0x400 ;  /* 0x0000040000007802 */ /* 0x000fc80000000f00 */
[----:B0-----:R-:W-:-:S07]  /*01e0*/  LEA R0, R3, R0, 0x18 ;  /* 0x0000000003007211 */ /* 0x001fce00078ec0ff */
.L_x_2:
[----:B------:R-:W0:Y:S02]  /*01f0*/  LDS R2, [R0] ;  /* 0x0000000000027984 */ /* 0x000e240000000800 */
[----:B0-----:R-:W-:-:S05]  /*0200*/  FADD R3, R9, R2 ;  /* 0x0000000209037221 */ /* 0x001fca0000000000 */
[----:B------:R-:W0:Y:S02]  /*0210*/  ATOMS.CAST.SPIN P1, [R0], R2, R3 ;  /* 0x000000020000758d */ /* 0x000e240001820003 */
[----:B0-----:R-:W-:Y:S05]  /*0220*/  @!P1 BRA `(.L_x_2) ;  /* 0xfffffffc00f09947 */ /* 0x001fea000383ffff */
.L_x_1:
[----:B------:R-:W-:Y:S05]  /*0230*/  BSYNC.RECONVERGENT B0 ;  /* 0x0000000000007941 */ /* 0x000fea0003800200 */
.L_x_0:
[----:B------:R-:W-:Y:S06]  /*0240*/  BAR.SYNC.DEFER_BLOCKING 0x0 ;  /* 0x0000000000007b1d */ /* 0x000fec0000010000 */
[----:B------:R-:W-:Y:S05]  /*0250*/  @P0 EXIT ;  /* 0x000000000000094d */ /* 0x000fea0003800000 */
[----:B------:R-:W0:Y:S01]  /*0260*/  S2UR UR5, SR_CgaCtaId ;  /* 0x00000000000579c3 */ /* 0x000e220000008800 */
[----:B------:R-:W-:-:S07]  /*0270*/  UMOV UR4, 0x400 ;  /* 0x0000040000047882 */ /* 0x000fce0000000000 */
[----:B------:R-:W1:Y:S01]  /*0280*/  LDC.64 R2, c[0x0][0x380] ;  /* 0x0000e000ff027b82 */ /* 0x000e620000000a00 */
[----:B0-----:R-:W-:-:S09]  /*0290*/  ULEA UR4, UR5, UR4, 0x18 ;  /* 0x0000000405047291 */ /* 0x001fd2000f8ec0ff */
[----:B------:R-:W1:Y:S04]  /*02a0*/  LDS R5, [UR4] ;  /* 0x00000004ff057984 */ /* 0x000e680008000800 */
[----:B-1----:R-:W-:Y:S01]  /*02b0*/  REDG.E.ADD.F32.FTZ.RN.STRONG.GPU desc[UR6][R2.64], R5 ;  /* 0x00000005020079a6 */ /* 0x002fe2000c12f306 */
[----:B------:R-:W-:Y:S05]  /*02c0*/  EXIT ;  /* 0x000000000000794d */ /* 0x000fea0003800000 */
.L_x_3:
[----:B------:R-:W-:-:S00]  /*02d0*/  BRA `(.L_x_3) ;  /* 0xfffffffc00fc7947 */ /* 0x000fc0000383ffff */
[----:B------:R-:W-:-:S00]  /*02e0*/  NOP ;  /* 0x0000000000007918 */ /* 0x000fc00000000000 */
        /* <DEDUP_REMOVED lines=9> */
.L_x_4:


//--------------------- .nv.shared._Z12suma_arregloPfm --------------------------
	.section	.nv.shared._Z12suma_arregloPfm,"aw",@nobits
	.sectionflags	@""
	.align	4
.nv.shared._Z12suma_arregloPfm:
	.zero		1028


//--------------------- .nv.shared.reserved.0     --------------------------
	.section	.nv.shared.reserved.0,"aw",@nobits
	.weak		__nv_reservedSMEM_offset_0_alias
	.size		__nv_reservedSMEM_offset_0_alias, 0, 64
	.other		__nv_reservedSMEM_offset_0_alias,@"STO_CUDA_RESERVED_SHARED STV_DEFAULT"
__nv_reservedSMEM_offset_0_alias:
	.zero		0
	.zero		64


//--------------------- .nv.constant0._Z12suma_arregloPfm --------------------------
	.section	.nv.constant0._Z12suma_arregloPfm,"a",@progbits
	.sectionflags	@""
	.align	4
.nv.constant0._Z12suma_arregloPfm:
	.zero		912


//--------------------- SYMBOLS --------------------------

	.type		.nv.reservedSmem.offset0,@object
	.size		.nv.reservedSmem.offset0,0x4
	.type		.nv.reservedSmem.cap,@object
	.size		.nv.reservedSmem.cap,0x4
